	.headerflags	@"EF_CUDA_TEXMODE_UNIFIED EF_CUDA_64BIT_ADDRESS EF_CUDA_ACCELERATORS EF_CUDA_SM90 EF_CUDA_VIRTUAL_SM(EF_CUDA_SM90)"
	.elftype	@"ET_EXEC"


//--------------------- .nv.info                  --------------------------
	.section	.nv.info,"",@"SHT_CUDA_INFO"
	.align	4


	//----- nvinfo : EIATTR_REGCOUNT
	.align		4
        /*0000*/ 	.byte	0x04, 0x2f
        /*0002*/ 	.short	(.L_1 - .L_0)
	.align		4
.L_0:
        /*0004*/ 	.word	index@(triton_poi_fused_add_clamp_28)
        /*0008*/ 	.word	0x00000008


	//----- nvinfo : EIATTR_MIN_STACK_SIZE
	.align		4
.L_1:
        /*000c*/ 	.byte	0x04, 0x12
        /*000e*/ 	.short	(.L_3 - .L_2)
	.align		4
.L_2:
        /*0010*/ 	.word	index@(triton_poi_fused_add_clamp_28)
        /*0014*/ 	.word	0x00000000


	//----- nvinfo : EIATTR_FRAME_SIZE
	.align		4
.L_3:
        /*0018*/ 	.byte	0x04, 0x11
        /*001a*/ 	.short	(.L_5 - .L_4)
	.align		4
.L_4:
        /*001c*/ 	.word	index@(triton_poi_fused_add_clamp_28)
        /*0020*/ 	.word	0x00000000


	//----- nvinfo : EIATTR_MIN_STACK_SIZE
	.align		4
.L_5:
        /*0024*/ 	.byte	0x04, 0x12
        /*0026*/ 	.short	(.L_7 - .L_6)
	.align		4
.L_6:
        /*0028*/ 	.word	index@(triton_poi_fused_add_clamp_28)
        /*002c*/ 	.word	0x00000000
.L_7:


//--------------------- .nv.info.triton_poi_fused_add_clamp_28 --------------------------
	.section	.nv.info.triton_poi_fused_add_clamp_28,"",@"SHT_CUDA_INFO"
	.sectionflags	@""
	.align	4


	//----- nvinfo : EIATTR_CUDA_API_VERSION
	.align		4
        /*0000*/ 	.byte	0x04, 0x37
        /*0002*/ 	.short	(.L_9 - .L_8)
.L_8:
        /*0004*/ 	.word	0x0000007c


	//----- nvinfo : EIATTR_KPARAM_INFO
	.align		4
.L_9:
        /*0008*/ 	.byte	0x04, 0x17
        /*000a*/ 	.short	(.L_11 - .L_10)
.L_10:
        /*000c*/ 	.word	0x00000000
        /*0010*/ 	.short	0x0001
        /*0012*/ 	.short	0x0008
        /*0014*/ 	.byte	0x00, 0xf0, 0x11, 0x00


	//----- nvinfo : EIATTR_KPARAM_INFO
	.align		4
.L_11:
        /*0018*/ 	.byte	0x04, 0x17
        /*001a*/ 	.short	(.L_13 - .L_12)
.L_12:
        /*001c*/ 	.word	0x00000000
        /*0020*/ 	.short	0x0000
        /*0022*/ 	.short	0x0000
        /*0024*/ 	.byte	0x00, 0xf4, 0x21, 0x00


	//----- nvinfo : EIATTR_SPARSE_MMA_MASK
	.align		4
.L_13:
        /*0028*/ 	.byte	0x03, 0x50
        /*002a*/ 	.short	0x0000


	//----- nvinfo : EIATTR_MAXREG_COUNT
	.align		4
        /*002c*/ 	.byte	0x03, 0x1b
        /*002e*/ 	.short	0x00ff


	//----- nvinfo : EIATTR_EXIT_INSTR_OFFSETS
	.align		4
        /*0030*/ 	.byte	0x04, 0x1c
        /*0032*/ 	.short	(.L_15 - .L_14)


	//   ....[0]....
.L_14:
        /*0034*/ 	.word	0x00000110


	//   ....[1]....
        /*0038*/ 	.word	0x00000140


	//----- nvinfo : EIATTR_REQNTID
	.align		4
.L_15:
        /*003c*/ 	.byte	0x04, 0x10
        /*003e*/ 	.short	(.L_17 - .L_16)
.L_16:
        /*0040*/ 	.word	0x00000080
        /*0044*/ 	.word	0x00000001
        /*0048*/ 	.word	0x00000001


	//----- nvinfo : EIATTR_CBANK_PARAM_SIZE
	.align		4
.L_17:
        /*004c*/ 	.byte	0x03, 0x19
        /*004e*/ 	.short	0x000c


	//----- nvinfo : EIATTR_PARAM_CBANK
	.align		4
        /*0050*/ 	.byte	0x04, 0x0a
        /*0052*/ 	.short	(.L_19 - .L_18)
	.align		4
.L_18:
        /*0054*/ 	.word	index@(.nv.constant0.triton_poi_fused_add_clamp_28)
        /*0058*/ 	.short	0x0210
        /*005a*/ 	.short	0x000c


	//----- nvinfo : EIATTR_SW_WAR
	.align		4
.L_19:
        /*005c*/ 	.byte	0x04, 0x36
        /*005e*/ 	.short	(.L_21 - .L_20)
.L_20:
        /*0060*/ 	.word	0x00000008
.L_21:


//--------------------- .nv.callgraph             --------------------------
	.section	.nv.callgraph,"",@"SHT_CUDA_CALLGRAPH"
	.align	4
	.sectionentsize	8
	.align		4
        /*0000*/ 	.word	0x00000000
	.align		4
        /*0004*/ 	.word	0xffffffff
	.align		4
        /*0008*/ 	.word	0x00000000
	.align		4
        /*000c*/ 	.word	0xfffffffe
	.align		4
        /*0010*/ 	.word	0x00000000
	.align		4
        /*0014*/ 	.word	0xfffffffd
	.align		4
        /*0018*/ 	.word	0x00000000
	.align		4
        /*001c*/ 	.word	0xfffffffc


//--------------------- .text.triton_poi_fused_add_clamp_28 --------------------------
	.section	.text.triton_poi_fused_add_clamp_28,"ax",@progbits
	.align	128
        .global         triton_poi_fused_add_clamp_28
        .type           triton_poi_fused_add_clamp_28,@function
        .size           triton_poi_fused_add_clamp_28,(.L_x_1 - triton_poi_fused_add_clamp_28)
        .other          triton_poi_fused_add_clamp_28,@"STO_CUDA_ENTRY STV_DEFAULT"
triton_poi_fused_add_clamp_28:
.text.triton_poi_fused_add_clamp_28:
[----:B------:R-:W0:Y:S02]  /*0000*/  LDC R1, c[0x0][0x28] ;  /* 0x00000a00ff017b82 */ /* 0x000e240000000800 */
[----:B------:R-:W1:Y:S01]  /*0010*/  S2R R0, SR_TID.X ;  /* 0x0000000000007919 */ /* 0x000e620000002100 */
[----:B------:R-:W-:Y:S01]  /*0020*/  IMAD.MOV.U32 R5, RZ, RZ, 0x3e1f609f ;  /* 0x3e1f609fff057424 */ /* 0x000fe200078e00ff */
[----:B------:R-:W2:Y:S01]  /*0030*/  S2R R3, SR_CTAID.X ;  /* 0x0000000000037919 */ /* 0x000ea20000002500 */
[----:B-1----:R-:W-:-:S05]  /*0040*/  LOP3.LUT R0, R0, 0x7f, RZ, 0xc0, !PT ;  /* 0x0000007f00007812 */ /* 0x002fca00078ec0ff */
[----:B--2---:R-:W-:-:S05]  /*0050*/  IMAD R3, R3, 0x80, R0 ;  /* 0x0000008003037824 */ /* 0x004fca00078e0200 */
[----:B------:R-:W-:Y:S02]  /*0060*/  I2FP.F32.S32 R0, R3 ;  /* 0x0000000300007245 */ /* 0x000fe40000201400 */
[----:B------:R-:W-:-:S03]  /*0070*/  ISETP.GE.AND P0, PT, R3, 0x101, PT ;  /* 0x000001010300780c */ /* 0x000fc60003f06270 */
[----:B------:R-:W-:-:S04]  /*0080*/  FADD R0, R0, 0.5 ;  /* 0x3f00000000007421 */ /* 0x000fc80000000000 */
[----:B------:R-:W-:Y:S02]  /*0090*/  FFMA R0, R0, R5, -0.5 ;  /* 0xbf00000000007423 */ /* 0x000fe40000000005 */
[----:B------:R-:W1:Y:S03]  /*00a0*/  LDC.64 R4, c[0x0][0x210] ;  /* 0x00008400ff047b82 */ /* 0x000e660000000a00 */
[----:B------:R-:W-:-:S06]  /*00b0*/  FMNMX R0, RZ, R0, !PT ;  /* 0x00000000ff007209 */ /* 0x000fcc0007800000 */
[----:B------:R-:W2:Y:S02]  /*00c0*/  F2I.TRUNC.NTZ R0, R0 ;  /* 0x0000000000007305 */ /* 0x000ea4000020f100 */
[----:B--2---:R-:W-:Y:S01]  /*00d0*/  VIMNMX R2, R0, 0x26, PT ;  /* 0x0000002600027848 */ /* 0x004fe20003fe0100 */
[----:B-1----:R-:W-:-:S04]  /*00e0*/  IMAD.WIDE R4, R3, 0x8, R4 ;  /* 0x0000000803047825 */ /* 0x002fc800078e0204 */
[----:B------:R-:W-:-:S05]  /*00f0*/  VIADD R2, R2, 0x1 ;  /* 0x0000000102027836 */ /* 0x000fca0000000000 */
[----:B------:R-:W-:Y:S01]  /*0100*/  SHF.R.S32.HI R3, RZ, 0x1f, R2 ;  /* 0x0000001fff037819 */ /* 0x000fe20000011402 */
[----:B------:R-:W-:Y:S06]  /*0110*/  @P0 EXIT ;  /* 0x000000000000094d */ /* 0x000fec0003800000 */
[----:B------:R-:W-:Y:S02]  /*0120*/  ULDC.64 UR4, c[0x0][0x208] ;  /* 0x0000820000047ab9 */ /* 0x000fe40000000a00 */
[----:B------:R-:W-:Y:S01]  /*0130*/  STG.E.64 desc[UR4][R4.64], R2 ;  /* 0x0000000204007986 */ /* 0x000fe2000c101b04 */
[----:B------:R-:W-:Y:S05]  /*0140*/  EXIT ;  /* 0x000000000000794d */ /* 0x000fea0003800000 */
.L_x_0:
[----:B------:R-:W-:-:S00]  /*0150*/  BRA `(.L_x_0) ;  /* 0xfffffffc00fc7947 */ /* 0x000fc0000383ffff */
[----:B------:R-:W-:-:S00]  /*0160*/  NOP ;  /* 0x0000000000007918 */ /* 0x000fc00000000000 */
        /* <DEDUP_REMOVED lines=9> */
.L_x_1:


//--------------------- .nv.constant0.triton_poi_fused_add_clamp_28 --------------------------
	.section	.nv.constant0.triton_poi_fused_add_clamp_28,"a",@progbits
	.sectionflags	@""
	.align	4
.nv.constant0.triton_poi_fused_add_clamp_28:
	.zero		540
